//
// Generated by NVIDIA NVVM Compiler
//
// Compiler Build ID: CL-36424714
// Cuda compilation tools, release 13.0, V13.0.88
// Based on NVVM 20.0.0
//

.version 9.0
.target sm_100
.address_size 64

	// .globl	_Z9reduce_v0ILi256EEvPiS0_m
// _ZZ9reduce_v0ILi256EEvPiS0_mE4smem has been demoted

.visible .entry _Z9reduce_v0ILi256EEvPiS0_m(
	.param .u64 .ptr .align 1 _Z9reduce_v0ILi256EEvPiS0_m_param_0,
	.param .u64 .ptr .align 1 _Z9reduce_v0ILi256EEvPiS0_m_param_1,
	.param .u64 _Z9reduce_v0ILi256EEvPiS0_m_param_2
)
{
	.reg .pred 	%p<5>;
	.reg .b32 	%r<19>;
	.reg .b32 	%f<6>;
	.reg .b64 	%rd<9>;
	// demoted variable
	.shared .align 4 .b8 _ZZ9reduce_v0ILi256EEvPiS0_mE4smem[1024];
	ld.param.u64 	%rd2, [_Z9reduce_v0ILi256EEvPiS0_m_param_0];
	ld.param.u64 	%rd1, [_Z9reduce_v0ILi256EEvPiS0_m_param_1];
	cvta.to.global.u64 	%rd3, %rd2;
	mov.u32 	%r1, %tid.x;
	mov.u32 	%r2, %ctaid.x;
	shl.b32 	%r7, %r2, 8;
	add.s32 	%r8, %r7, %r1;
	mul.wide.s32 	%rd4, %r8, 4;
	add.s64 	%rd5, %rd3, %rd4;
	ld.global.u32 	%r9, [%rd5];
	cvt.rn.f32.s32 	%f1, %r9;
	shl.b32 	%r10, %r1, 2;
	mov.u32 	%r11, _ZZ9reduce_v0ILi256EEvPiS0_mE4smem;
	add.s32 	%r3, %r11, %r10;
	st.shared.f32 	[%r3], %f1;
	bar.sync 	0;
	mov.u32 	%r4, %ntid.x;
	setp.lt.u32 	%p1, %r4, 2;
	@%p1 bra 	$L__BB0_5;
	mov.b32 	%r18, 1;
$L__BB0_2:
	shl.b32 	%r6, %r18, 1;
	add.s32 	%r13, %r6, -1;
	and.b32  	%r14, %r13, %r1;
	setp.ne.s32 	%p2, %r14, 0;
	@%p2 bra 	$L__BB0_4;
	shl.b32 	%r15, %r18, 2;
	add.s32 	%r16, %r3, %r15;
	ld.shared.f32 	%f2, [%r16];
	ld.shared.f32 	%f3, [%r3];
	add.f32 	%f4, %f2, %f3;
	st.shared.f32 	[%r3], %f4;
$L__BB0_4:
	bar.sync 	0;
	setp.lt.u32 	%p3, %r6, %r4;
	mov.u32 	%r18, %r6;
	@%p3 bra 	$L__BB0_2;
$L__BB0_5:
	setp.ne.s32 	%p4, %r1, 0;
	@%p4 bra 	$L__BB0_7;
	ld.shared.f32 	%f5, [_ZZ9reduce_v0ILi256EEvPiS0_mE4smem];
	cvt.rzi.s32.f32 	%r17, %f5;
	cvta.to.global.u64 	%rd6, %rd1;
	mul.wide.u32 	%rd7, %r2, 4;
	add.s64 	%rd8, %rd6, %rd7;
	st.global.u32 	[%rd8], %r17;
$L__BB0_7:
	ret;

}


// ===== COMPILED SASS (sm_100) =====

	.target	sm_100

	.elftype	@"ET_EXEC"


//--------------------- .note.nv.tkinfo           --------------------------
	.section	.note.nv.tkinfo,"",@"SHT_NOTE"
	.sectionflags	@"SHF_NOTE_NV_TKINFO"
	.tkinfo
        /*0018*/ 	.word	0x00000002
        /*0030*/ 	.string	""
        /*0030*/ 	.string	"ptxas"
        /*0030*/ 	.string	"Cuda compilation tools, release 13.0, V13.0.88"
        /*0030*/ 	.string	"Build cuda_13.0.r13.0/compiler.36424714_0"
        /*0030*/ 	.string	"-arch sm_100 -m 64 "



//--------------------- .note.nv.cuinfo           --------------------------
	.section	.note.nv.cuinfo,"",@"SHT_NOTE"
	.sectionflags	@"SHF_NOTE_NV_CUINFO"
        /*0018*/ 	.short	0x0002
        /*001a*/ 	.short	0x0064
        /*001c*/ 	.short	0x0082
	.zero		2


//--------------------- .nv.info                  --------------------------
	.section	.nv.info,"",@"SHT_CUDA_INFO"
	.align	4


	//----- nvinfo : EIATTR_REGCOUNT
	.align		4
        /*0000*/ 	.byte	0x04, 0x2f
        /*0002*/ 	.short	(.L_1 - .L_0)
	.align		4
.L_0:
        /*0004*/ 	.word	index@(_Z9reduce_v0ILi256EEvPiS0_m)
        /*0008*/ 	.word	0x0000000b


	//----- nvinfo : EIATTR_FRAME_SIZE
	.align		4
.L_1:
        /*000c*/ 	.byte	0x04, 0x11
        /*000e*/ 	.short	(.L_3 - .L_2)
	.align		4
.L_2:
        /*0010*/ 	.word	index@(_Z9reduce_v0ILi256EEvPiS0_m)
        /*0014*/ 	.word	0x00000000


	//----- nvinfo : EIATTR_MIN_STACK_SIZE
	.align		4
.L_3:
        /*0018*/ 	.byte	0x04, 0x12
        /*001a*/ 	.short	(.L_5 - .L_4)
	.align		4
.L_4:
        /*001c*/ 	.word	index@(_Z9reduce_v0ILi256EEvPiS0_m)
        /*0020*/ 	.word	0x00000000
.L_5:


//--------------------- .nv.compat                --------------------------
	.section	.nv.compat,"",@"SHT_CUDA_COMPAT_INFO"
	.align	4
        /*0000*/ 	.byte	0x02, 0x09, 0x00, 0x00, 0x02, 0x02, 0x01, 0x00, 0x02, 0x05, 0x05, 0x00, 0x03, 0x07, 0x01, 0x01
        /*0010*/ 	.byte	0x02, 0x03, 0x00, 0x00, 0x02, 0x06, 0x01, 0x00, 0x04, 0x0b, 0x08, 0x00, 0x09, 0x00, 0x00, 0x00
        /*0020*/ 	.byte	0x00, 0x00, 0x00, 0x00


//--------------------- .nv.info._Z9reduce_v0ILi256EEvPiS0_m --------------------------
	.section	.nv.info._Z9reduce_v0ILi256EEvPiS0_m,"",@"SHT_CUDA_INFO"
	.sectionflags	@""
	.align	4


	//----- nvinfo : EIATTR_CUDA_API_VERSION
	.align		4
        /*0000*/ 	.byte	0x04, 0x37
        /*0002*/ 	.short	(.L_7 - .L_6)
.L_6:
        /*0004*/ 	.word	0x00000082


	//----- nvinfo : EIATTR_KPARAM_INFO
	.align		4
.L_7:
        /*0008*/ 	.byte	0x04, 0x17
        /*000a*/ 	.short	(.L_9 - .L_8)
.L_8:
        /*000c*/ 	.word	0x00000000
        /*0010*/ 	.short	0x0002
        /*0012*/ 	.short	0x0010
        /*0014*/ 	.byte	0x00, 0xf0, 0x21, 0x00


	//----- nvinfo : EIATTR_KPARAM_INFO
	.align		4
.L_9:
        /*0018*/ 	.byte	0x04, 0x17
        /*001a*/ 	.short	(.L_11 - .L_10)
.L_10:
        /*001c*/ 	.word	0x00000000
        /*0020*/ 	.short	0x0001
        /*0022*/ 	.short	0x0008
        /*0024*/ 	.byte	0x00, 0xf5, 0x21, 0x00


	//----- nvinfo : EIATTR_KPARAM_INFO
	.align		4
.L_11:
        /*0028*/ 	.byte	0x04, 0x17
        /*002a*/ 	.short	(.L_13 - .L_12)
.L_12:
        /*002c*/ 	.word	0x00000000
        /*0030*/ 	.short	0x0000
        /*0032*/ 	.short	0x0000
        /*0034*/ 	.byte	0x00, 0xf5, 0x21, 0x00


	//----- nvinfo : EIATTR_SPARSE_MMA_MASK
	.align		4
.L_13:
        /*0038*/ 	.byte	0x03, 0x50
        /*003a*/ 	.short	0x0000


	//----- nvinfo : EIATTR_MAXREG_COUNT
	.align		4
        /*003c*/ 	.byte	0x03, 0x1b
        /*003e*/ 	.short	0x00ff


	//----- nvinfo : EIATTR_NUM_BARRIERS
	.align		4
        /*0040*/ 	.byte	0x02, 0x4c
        /*0042*/ 	.byte	0x01
	.zero		1


	//----- nvinfo : EIATTR_MERCURY_ISA_VERSION
	.align		4
        /*0044*/ 	.byte	0x03, 0x5f
        /*0046*/ 	.short	0x0101


	//----- nvinfo : EIATTR_VRC_CTA_INIT_COUNT
	.align		4
        /*0048*/ 	.byte	0x02, 0x4a
	.zero		1
	.zero		1


	//----- nvinfo : EIATTR_EXIT_INSTR_OFFSETS
	.align		4
        /*004c*/ 	.byte	0x04, 0x1c
        /*004e*/ 	.short	(.L_15 - .L_14)


	//   ....[0]....
.L_14:
        /*0050*/ 	.word	0x00000200


	//   ....[1]....
        /*0054*/ 	.word	0x00000290


	//----- nvinfo : EIATTR_CBANK_PARAM_SIZE
	.align		4
.L_15:
        /*0058*/ 	.byte	0x03, 0x19
        /*005a*/ 	.short	0x0018


	//----- nvinfo : EIATTR_PARAM_CBANK
	.align		4
        /*005c*/ 	.byte	0x04, 0x0a
        /*005e*/ 	.short	(.L_17 - .L_16)
	.align		4
.L_16:
        /*0060*/ 	.word	index@(.nv.constant0._Z9reduce_v0ILi256EEvPiS0_m)
        /*0064*/ 	.short	0x0380
        /*0066*/ 	.short	0x0018


	//----- nvinfo : EIATTR_SW_WAR
	.align		4
.L_17:
        /*0068*/ 	.byte	0x04, 0x36
        /*006a*/ 	.short	(.L_19 - .L_18)
.L_18:
        /*006c*/ 	.word	0x00000008
.L_19:


//--------------------- .nv.callgraph             --------------------------
	.section	.nv.callgraph,"",@"SHT_CUDA_CALLGRAPH"
	.align	4
	.sectionentsize	8
	.align		4
        /*0000*/ 	.word	0x00000000
	.align		4
        /*0004*/ 	.word	0xffffffff
	.align		4
        /*0008*/ 	.word	0x00000000
	.align		4
        /*000c*/ 	.word	0xfffffffe
	.align		4
        /*0010*/ 	.word	0x00000000
	.align		4
        /*0014*/ 	.word	0xfffffffd
	.align		4
        /*0018*/ 	.word	0x00000000
	.align		4
        /*001c*/ 	.word	0xfffffffc


//--------------------- .text._Z9reduce_v0ILi256EEvPiS0_m --------------------------
	.section	.text._Z9reduce_v0ILi256EEvPiS0_m,"ax",@progbits
	.align	128
        .global         _Z9reduce_v0ILi256EEvPiS0_m
        .type           _Z9reduce_v0ILi256EEvPiS0_m,@function
        .size           _Z9reduce_v0ILi256EEvPiS0_m,(.L_x_3 - _Z9reduce_v0ILi256EEvPiS0_m)
        .other          _Z9reduce_v0ILi256EEvPiS0_m,@"STO_CUDA_ENTRY STV_DEFAULT"
_Z9reduce_v0ILi256EEvPiS0_m:
.text._Z9reduce_v0ILi256EEvPiS0_m:
[----:B------:R-:W-:Y:S01]  /*0000*/  LDC R1, c[0x0][0x37c] ;  /* 0x0000df00ff017b82 */ /* 0x000fe20000000800 */
[----:B------:R-:W0:Y:S07]  /*0010*/  S2R R7, SR_TID.X ;  /* 0x0000000000077919 */ /* 0x000e2e0000002100 */
[----:B------:R-:W1:Y:S01]  /*0020*/  LDC.64 R2, c[0x0][0x380] ;  /* 0x0000e000ff027b82 */ /* 0x000e620000000a00 */
[----:B------:R-:W2:Y:S01]  /*0030*/  LDCU.64 UR6, c[0x0][0x358] ;  /* 0x00006b00ff0677ac */ /* 0x000ea20008000a00 */
[----:B------:R-:W0:Y:S02]  /*0040*/  S2R R6, SR_CTAID.X ;  /* 0x0000000000067919 */ /* 0x000e240000002500 */
[----:B0-----:R-:W-:-:S04]  /*0050*/  IMAD R5, R6, 0x100, R7 ;  /* 0x0000010006057824 */ /* 0x001fc800078e0207 */
[----:B-1----:R-:W-:-:S06]  /*0060*/  IMAD.WIDE R2, R5, 0x4, R2 ;  /* 0x0000000405027825 */ /* 0x002fcc00078e0202 */
[----:B--2---:R-:W2:Y:S01]  /*0070*/  LDG.E R2, desc[UR6][R2.64] ;  /* 0x0000000602027981 */ /* 0x004ea2000c1e1900 */
[----:B------:R-:W0:Y:S01]  /*0080*/  S2UR UR5, SR_CgaCtaId ;  /* 0x00000000000579c3 */ /* 0x000e220000008800 */
[----:B------:R-:W-:Y:S01]  /*0090*/  UMOV UR4, 0x400 ;  /* 0x0000040000047882 */ /* 0x000fe20000000000 */
[----:B------:R-:W1:Y:S01]  /*00a0*/  LDCU UR8, c[0x0][0x360] ;  /* 0x00006c00ff0877ac */ /* 0x000e620008000800 */
[----:B------:R-:W-:Y:S01]  /*00b0*/  ISETP.NE.AND P0, PT, R7, RZ, PT ;  /* 0x000000ff0700720c */ /* 0x000fe20003f05270 */
[----:B-1----:R-:W-:Y:S02]  /*00c0*/  UISETP.GE.U32.AND UP0, UPT, UR8, 0x2, UPT ;  /* 0x000000020800788c */ /* 0x002fe4000bf06070 */
[----:B0-----:R-:W-:-:S06]  /*00d0*/  ULEA UR4, UR5, UR4, 0x18 ;  /* 0x0000000405047291 */ /* 0x001fcc000f8ec0ff */
[----:B------:R-:W-:Y:S02]  /*00e0*/  LEA R5, R7, UR4, 0x2 ;  /* 0x0000000407057c11 */ /* 0x000fe4000f8e10ff */
[----:B--2---:R-:W-:-:S05]  /*00f0*/  I2FP.F32.S32 R0, R2 ;  /* 0x0000000200007245 */ /* 0x004fca0000201400 */
[----:B------:R0:W-:Y:S01]  /*0100*/  STS [R5], R0 ;  /* 0x0000000005007388 */ /* 0x0001e20000000800 */
[----:B------:R-:W-:Y:S06]  /*0110*/  BAR.SYNC.DEFER_BLOCKING 0x0 ;  /* 0x0000000000007b1d */ /* 0x000fec0000010000 */
[----:B------:R-:W-:Y:S05]  /*0120*/  BRA.U !UP0, `(.L_x_0) ;  /* 0x0000000108347547 */ /* 0x000fea000b800000 */
[----:B0-----:R-:W-:-:S07]  /*0130*/  IMAD.MOV.U32 R0, RZ, RZ, 0x1 ;  /* 0x00000001ff007424 */ /* 0x001fce00078e00ff */
.L_x_1:
[----:B------:R-:W-:-:S05]  /*0140*/  SHF.L.U32 R8, R0, 0x1, RZ ;  /* 0x0000000100087819 */ /* 0x000fca00000006ff */
[----:B------:R-:W-:-:S05]  /*0150*/  VIADD R2, R8, 0xffffffff ;  /* 0xffffffff08027836 */ /* 0x000fca0000000000 */
[----:B------:R-:W-:-:S13]  /*0160*/  LOP3.LUT P1, RZ, R2, R7, RZ, 0xc0, !PT ;  /* 0x0000000702ff7212 */ /* 0x000fda000782c0ff */
[----:B------:R-:W-:Y:S01]  /*0170*/  @!P1 LEA R2, R0, R5, 0x2 ;  /* 0x0000000500029211 */ /* 0x000fe200078e10ff */
[----:B------:R-:W-:Y:S01]  /*0180*/  @!P1 LDS R3, [R5] ;  /* 0x0000000005039984 */ /* 0x000fe20000000800 */
[----:B------:R-:W-:-:S04]  /*0190*/  IMAD.MOV.U32 R0, RZ, RZ, R8 ;  /* 0x000000ffff007224 */ /* 0x000fc800078e0008 */
[----:B------:R-:W0:Y:S02]  /*01a0*/  @!P1 LDS R2, [R2] ;  /* 0x0000000002029984 */ /* 0x000e240000000800 */
[----:B0-----:R-:W-:-:S05]  /*01b0*/  @!P1 FADD R4, R2, R3 ;  /* 0x0000000302049221 */ /* 0x001fca0000000000 */
[----:B------:R1:W-:Y:S01]  /*01c0*/  @!P1 STS [R5], R4 ;  /* 0x0000000405009388 */ /* 0x0003e20000000800 */
[----:B------:R-:W-:Y:S01]  /*01d0*/  BAR.SYNC.DEFER_BLOCKING 0x0 ;  /* 0x0000000000007b1d */ /* 0x000fe20000010000 */
[----:B------:R-:W-:-:S13]  /*01e0*/  ISETP.GE.U32.AND P1, PT, R8, UR8, PT ;  /* 0x0000000808007c0c */ /* 0x000fda000bf26070 */
[----:B-1----:R-:W-:Y:S05]  /*01f0*/  @!P1 BRA `(.L_x_1) ;  /* 0xfffffffc00d09947 */ /* 0x002fea000383ffff */
.L_x_0:
[----:B------:R-:W-:Y:S05]  /*0200*/  @P0 EXIT ;  /* 0x000000000000094d */ /* 0x000fea0003800000 */
[----:B------:R-:W1:Y:S01]  /*0210*/  S2UR UR5, SR_CgaCtaId ;  /* 0x00000000000579c3 */ /* 0x000e620000008800 */
[----:B------:R-:W-:-:S07]  /*0220*/  UMOV UR4, 0x400 ;  /* 0x0000040000047882 */ /* 0x000fce0000000000 */
[----:B------:R-:W2:Y:S01]  /*0230*/  LDC.64 R2, c[0x0][0x388] ;  /* 0x0000e200ff027b82 */ /* 0x000ea20000000a00 */
[----:B-1----:R-:W-:Y:S01]  /*0240*/  ULEA UR4, UR5, UR4, 0x18 ;  /* 0x0000000405047291 */ /* 0x002fe2000f8ec0ff */
[----:B--2---:R-:W-:-:S08]  /*0250*/  IMAD.WIDE.U32 R2, R6, 0x4, R2 ;  /* 0x0000000406027825 */ /* 0x004fd000078e0002 */
[----:B0-----:R-:W0:Y:S02]  /*0260*/  LDS R0, [UR4] ;  /* 0x00000004ff007984 */ /* 0x001e240008000800 */
[----:B0-----:R-:W0:Y:S02]  /*0270*/  F2I.TRUNC.NTZ R5, R0 ;  /* 0x0000000000057305 */ /* 0x001e24000020f100 */
[----:B0-----:R-:W-:Y:S01]  /*0280*/  STG.E desc[UR6][R2.64], R5 ;  /* 0x0000000502007986 */ /* 0x001fe2000c101906 */
[----:B------:R-:W-:Y:S05]  /*0290*/  EXIT ;  /* 0x000000000000794d */ /* 0x000fea0003800000 */
.L_x_2:
[----:B------:R-:W-:-:S00]  /*02a0*/  BRA `(.L_x_2) ;  /* 0xfffffffc00fc7947 */ /* 0x000fc0000383ffff */
[----:B------:R-:W-:-:S00]  /*02b0*/  NOP ;  /* 0x0000000000007918 */ /* 0x000fc00000000000 */
        /* <DEDUP_REMOVED lines=12> */
.L_x_3:


//--------------------- .nv.shared._Z9reduce_v0ILi256EEvPiS0_m --------------------------
	.section	.nv.shared._Z9reduce_v0ILi256EEvPiS0_m,"aw",@nobits
	.sectionflags	@""
	.align	4
.nv.shared._Z9reduce_v0ILi256EEvPiS0_m:
	.zero		2048


//--------------------- .nv.shared.reserved.0     --------------------------
	.section	.nv.shared.reserved.0,"aw",@nobits
	.weak		__nv_reservedSMEM_offset_0_alias
	.size		__nv_reservedSMEM_offset_0_alias, 0, 64
	.other		__nv_reservedSMEM_offset_0_alias,@"STO_CUDA_RESERVED_SHARED STV_DEFAULT"
__nv_reservedSMEM_offset_0_alias:
	.zero		0
	.zero		64


//--------------------- .nv.constant0._Z9reduce_v0ILi256EEvPiS0_m --------------------------
	.section	.nv.constant0._Z9reduce_v0ILi256EEvPiS0_m,"a",@progbits
	.sectionflags	@""
	.align	4
.nv.constant0._Z9reduce_v0ILi256EEvPiS0_m:
	.zero		920


//--------------------- SYMBOLS --------------------------

	.type		.nv.reservedSmem.offset0,@object
	.size		.nv.reservedSmem.offset0,0x4
	.type		.nv.reservedSmem.cap,@object
	.size		.nv.reservedSmem.cap,0x4
